	.headerflags	@"EF_CUDA_TEXMODE_UNIFIED EF_CUDA_64BIT_ADDRESS EF_CUDA_ACCELERATORS EF_CUDA_SM90 EF_CUDA_VIRTUAL_SM(EF_CUDA_SM90)"
	.elftype	@"ET_EXEC"


//--------------------- .nv.info                  --------------------------
	.section	.nv.info,"",@"SHT_CUDA_INFO"
	.align	4


	//----- nvinfo : EIATTR_REGCOUNT
	.align		4
        /*0000*/ 	.byte	0x04, 0x2f
        /*0002*/ 	.short	(.L_1 - .L_0)
	.align		4
.L_0:
        /*0004*/ 	.word	index@(triton_per_fused__softmax_1)
        /*0008*/ 	.word	0x00000012


	//----- nvinfo : EIATTR_MIN_STACK_SIZE
	.align		4
.L_1:
        /*000c*/ 	.byte	0x04, 0x12
        /*000e*/ 	.short	(.L_3 - .L_2)
	.align		4
.L_2:
        /*0010*/ 	.word	index@(triton_per_fused__softmax_1)
        /*0014*/ 	.word	0x00000000


	//----- nvinfo : EIATTR_FRAME_SIZE
	.align		4
.L_3:
        /*0018*/ 	.byte	0x04, 0x11
        /*001a*/ 	.short	(.L_5 - .L_4)
	.align		4
.L_4:
        /*001c*/ 	.word	index@(triton_per_fused__softmax_1)
        /*0020*/ 	.word	0x00000000


	//----- nvinfo : EIATTR_MIN_STACK_SIZE
	.align		4
.L_5:
        /*0024*/ 	.byte	0x04, 0x12
        /*0026*/ 	.short	(.L_7 - .L_6)
	.align		4
.L_6:
        /*0028*/ 	.word	index@(triton_per_fused__softmax_1)
        /*002c*/ 	.word	0x00000000
.L_7:


//--------------------- .nv.info.triton_per_fused__softmax_1 --------------------------
	.section	.nv.info.triton_per_fused__softmax_1,"",@"SHT_CUDA_INFO"
	.sectionflags	@""
	.align	4


	//----- nvinfo : EIATTR_CUDA_API_VERSION
	.align		4
        /*0000*/ 	.byte	0x04, 0x37
        /*0002*/ 	.short	(.L_9 - .L_8)
.L_8:
        /*0004*/ 	.word	0x0000007c


	//----- nvinfo : EIATTR_KPARAM_INFO
	.align		4
.L_9:
        /*0008*/ 	.byte	0x04, 0x17
        /*000a*/ 	.short	(.L_11 - .L_10)
.L_10:
        /*000c*/ 	.word	0x00000000
        /*0010*/ 	.short	0x0003
        /*0012*/ 	.short	0x0014
        /*0014*/ 	.byte	0x00, 0xf0, 0x11, 0x00


	//----- nvinfo : EIATTR_KPARAM_INFO
	.align		4
.L_11:
        /*0018*/ 	.byte	0x04, 0x17
        /*001a*/ 	.short	(.L_13 - .L_12)
.L_12:
        /*001c*/ 	.word	0x00000000
        /*0020*/ 	.short	0x0002
        /*0022*/ 	.short	0x0010
        /*0024*/ 	.byte	0x00, 0xf0, 0x11, 0x00


	//----- nvinfo : EIATTR_KPARAM_INFO
	.align		4
.L_13:
        /*0028*/ 	.byte	0x04, 0x17
        /*002a*/ 	.short	(.L_15 - .L_14)
.L_14:
        /*002c*/ 	.word	0x00000000
        /*0030*/ 	.short	0x0001
        /*0032*/ 	.short	0x0008
        /*0034*/ 	.byte	0x00, 0xf4, 0x21, 0x00


	//----- nvinfo : EIATTR_KPARAM_INFO
	.align		4
.L_15:
        /*0038*/ 	.byte	0x04, 0x17
        /*003a*/ 	.short	(.L_17 - .L_16)
.L_16:
        /*003c*/ 	.word	0x00000000
        /*0040*/ 	.short	0x0000
        /*0042*/ 	.short	0x0000
        /*0044*/ 	.byte	0x00, 0xf4, 0x21, 0x00


	//----- nvinfo : EIATTR_SPARSE_MMA_MASK
	.align		4
.L_17:
        /*0048*/ 	.byte	0x03, 0x50
        /*004a*/ 	.short	0x0000


	//----- nvinfo : EIATTR_MAXREG_COUNT
	.align		4
        /*004c*/ 	.byte	0x03, 0x1b
        /*004e*/ 	.short	0x00ff


	//----- nvinfo : EIATTR_COOP_GROUP_MASK_REGIDS
	.align		4
        /*0050*/ 	.byte	0x04, 0x29
        /*0052*/ 	.short	(.L_19 - .L_18)


	//   ....[0]....
.L_18:
        /*0054*/ 	.word	0xffffffff


	//   ....[1]....
        /*0058*/ 	.word	0xffffffff


	//   ....[2]....
        /*005c*/ 	.word	0xffffffff


	//   ....[3]....
        /*0060*/ 	.word	0xffffffff


	//----- nvinfo : EIATTR_COOP_GROUP_INSTR_OFFSETS
	.align		4
.L_19:
        /*0064*/ 	.byte	0x04, 0x28
        /*0066*/ 	.short	(.L_21 - .L_20)


	//   ....[0]....
.L_20:
        /*0068*/ 	.word	0x000002b0


	//   ....[1]....
        /*006c*/ 	.word	0x000002f0


	//   ....[2]....
        /*0070*/ 	.word	0x00000610


	//   ....[3]....
        /*0074*/ 	.word	0x00000630


	//----- nvinfo : EIATTR_EXIT_INSTR_OFFSETS
	.align		4
.L_21:
        /*0078*/ 	.byte	0x04, 0x1c
        /*007a*/ 	.short	(.L_23 - .L_22)


	//   ....[0]....
.L_22:
        /*007c*/ 	.word	0x00000760


	//   ....[1]....
        /*0080*/ 	.word	0x00000780


	//----- nvinfo : EIATTR_REQNTID
	.align		4
.L_23:
        /*0084*/ 	.byte	0x04, 0x10
        /*0086*/ 	.short	(.L_25 - .L_24)
.L_24:
        /*0088*/ 	.word	0x00000080
        /*008c*/ 	.word	0x00000001
        /*0090*/ 	.word	0x00000001


	//----- nvinfo : EIATTR_CBANK_PARAM_SIZE
	.align		4
.L_25:
        /*0094*/ 	.byte	0x03, 0x19
        /*0096*/ 	.short	0x0018


	//----- nvinfo : EIATTR_PARAM_CBANK
	.align		4
        /*0098*/ 	.byte	0x04, 0x0a
        /*009a*/ 	.short	(.L_27 - .L_26)
	.align		4
.L_26:
        /*009c*/ 	.word	index@(.nv.constant0.triton_per_fused__softmax_1)
        /*00a0*/ 	.short	0x0210
        /*00a2*/ 	.short	0x0018


	//----- nvinfo : EIATTR_SW_WAR
	.align		4
.L_27:
        /*00a4*/ 	.byte	0x04, 0x36
        /*00a6*/ 	.short	(.L_29 - .L_28)
.L_28:
        /*00a8*/ 	.word	0x00000008
.L_29:


//--------------------- .nv.callgraph             --------------------------
	.section	.nv.callgraph,"",@"SHT_CUDA_CALLGRAPH"
	.align	4
	.sectionentsize	8
	.align		4
        /*0000*/ 	.word	0x00000000
	.align		4
        /*0004*/ 	.word	0xffffffff
	.align		4
        /*0008*/ 	.word	0x00000000
	.align		4
        /*000c*/ 	.word	0xfffffffe
	.align		4
        /*0010*/ 	.word	0x00000000
	.align		4
        /*0014*/ 	.word	0xfffffffd
	.align		4
        /*0018*/ 	.word	0x00000000
	.align		4
        /*001c*/ 	.word	0xfffffffc


//--------------------- .text.triton_per_fused__softmax_1 --------------------------
	.section	.text.triton_per_fused__softmax_1,"ax",@progbits
	.align	128
        .global         triton_per_fused__softmax_1
        .type           triton_per_fused__softmax_1,@function
        .size           triton_per_fused__softmax_1,(.L_x_1 - triton_per_fused__softmax_1)
        .other          triton_per_fused__softmax_1,@"STO_CUDA_ENTRY STV_DEFAULT"
triton_per_fused__softmax_1:
.text.triton_per_fused__softmax_1:
[----:B------:R-:W0:Y:S02]  /*0000*/  LDC R1, c[0x0][0x28] ;  /* 0x00000a00ff017b82 */ /* 0x000e240000000800 */
[----:B------:R-:W1:Y:S01]  /*0010*/  S2R R4, SR_TID.X ;  /* 0x0000000000047919 */ /* 0x000e620000002100 */
[----:B------:R-:W2:Y:S08]  /*0020*/  S2UR UR4, SR_CTAID.X ;  /* 0x00000000000479c3 */ /* 0x000eb00000002500 */
[----:B------:R-:W3:Y:S08]  /*0030*/  LDC.64 R2, c[0x0][0x210] ;  /* 0x00008400ff027b82 */ /* 0x000ef00000000a00 */
[----:B------:R-:W4:Y:S01]  /*0040*/  LDC.64 R8, c[0x0][0x218] ;  /* 0x00008600ff087b82 */ /* 0x000f220000000a00 */
[----:B--2---:R-:W-:Y:S01]  /*0050*/  USHF.L.U32 UR4, UR4, 0x5, URZ ;  /* 0x0000000504047899 */ /* 0x004fe2000800063f */
[----:B-1----:R-:W-:-:S02]  /*0060*/  SHF.R.U32.HI R0, RZ, 0x2, R4 ;  /* 0x00000002ff007819 */ /* 0x002fc40000011604 */
[----:B------:R-:W-:Y:S02]  /*0070*/  SHF.L.U32 R4, R4, 0x2, RZ ;  /* 0x0000000204047819 */ /* 0x000fe400000006ff */
[----:B------:R-:W-:Y:S02]  /*0080*/  SGXT.U32 R0, R0, 0x5 ;  /* 0x000000050000781a */ /* 0x000fe40000000000 */
[----:B------:R-:W-:Y:S02]  /*0090*/  LOP3.LUT R5, R4, 0xc, RZ, 0xc0, !PT ;  /* 0x0000000c04057812 */ /* 0x000fe400078ec0ff */
[----:B------:R-:W-:Y:S01]  /*00a0*/  LOP3.LUT R0, R0, UR4, RZ, 0xfc, !PT ;  /* 0x0000000400007c12 */ /* 0x000fe2000f8efcff */
[----:B------:R-:W-:Y:S01]  /*00b0*/  ULDC.64 UR4, c[0x0][0x208] ;  /* 0x0000820000047ab9 */ /* 0x000fe20000000a00 */
[----:B------:R-:W-:Y:S01]  /*00c0*/  CS2R R6, SRZ ;  /* 0x0000000000067805 */ /* 0x000fe2000001ff00 */
[----:B----4-:R-:W2:Y:S01]  /*00d0*/  LDG.E R8, desc[UR4][R8.64] ;  /* 0x0000000408087981 */ /* 0x010ea2000c1e1900 */
[----:B------:R-:W-:-:S02]  /*00e0*/  ISETP.GE.AND P0, PT, R0, 0x100, PT ;  /* 0x000001000000780c */ /* 0x000fc40003f06270 */
[----:B------:R-:W-:-:S05]  /*00f0*/  LEA R5, R0, R5, 0x4 ;  /* 0x0000000500057211 */ /* 0x000fca00078e20ff */
[----:B---3--:R-:W-:Y:S01]  /*0100*/  IMAD.WIDE R2, R5, 0x4, R2 ;  /* 0x0000000405027825 */ /* 0x008fe200078e0202 */
[----:B------:R-:W-:-:S06]  /*0110*/  CS2R R4, SRZ ;  /* 0x0000000000047805 */ /* 0x000fcc000001ff00 */
[----:B------:R-:W3:Y:S01]  /*0120*/  @!P0 LDG.E.128 R4, desc[UR4][R2.64] ;  /* 0x0000000402048981 */ /* 0x000ee2000c1e1d00 */
[----:B------:R-:W-:Y:S01]  /*0130*/  HFMA2.MMA R11, -RZ, RZ, 1.875, 0 ;  /* 0x3f800000ff0b7435 */ /* 0x000fe200000001ff */
[----:B--2---:R-:W-:-:S09]  /*0140*/  FSETP.GE.AND P1, PT, R8, RZ, PT ;  /* 0x000000ff0800720b */ /* 0x004fd20003f26000 */
[----:B------:R-:W-:Y:S02]  /*0150*/  FSEL R11, R11, -1, P1 ;  /* 0xbf8000000b0b7808 */ /* 0x000fe40000800000 */
[----:B---3--:R-:W-:Y:S02]  /*0160*/  SEL R5, R5, RZ, !P0 ;  /* 0x000000ff05057207 */ /* 0x008fe40004000000 */
[----:B------:R-:W-:-:S03]  /*0170*/  SEL R4, R4, RZ, !P0 ;  /* 0x000000ff04047207 */ /* 0x000fc60004000000 */
[-C--:B------:R-:W-:Y:S02]  /*0180*/  FMUL R9, R5, R11.reuse ;  /* 0x0000000b05097220 */ /* 0x080fe40000400000 */
[----:B------:R-:W-:-:S03]  /*0190*/  FMUL R0, R4, R11 ;  /* 0x0000000b04007220 */ /* 0x000fc60000400000 */
[----:B------:R-:W-:Y:S02]  /*01a0*/  FSEL R9, R9, -INF , !P0 ;  /* 0xff80000009097808 */ /* 0x000fe40004000000 */
[----:B------:R-:W-:-:S04]  /*01b0*/  FSEL R10, R0, -INF , !P0 ;  /* 0xff800000000a7808 */ /* 0x000fc80004000000 */
[----:B------:R-:W-:Y:S02]  /*01c0*/  FSETP.GT.AND P1, PT, R10, R9, PT ;  /* 0x000000090a00720b */ /* 0x000fe40003f24000 */
[----:B------:R-:W-:Y:S02]  /*01d0*/  SEL R6, R6, RZ, !P0 ;  /* 0x000000ff06067207 */ /* 0x000fe40004000000 */
[----:B------:R-:W-:-:S03]  /*01e0*/  FSETP.NAN.AND P2, PT, R10, R10, PT ;  /* 0x0000000a0a00720b */ /* 0x000fc60003f48000 */
[----:B------:R-:W-:-:S05]  /*01f0*/  FMUL R0, R6, R11 ;  /* 0x0000000b06007220 */ /* 0x000fca0000400000 */
[----:B------:R-:W-:Y:S02]  /*0200*/  FSEL R13, R0, -INF , !P0 ;  /* 0xff800000000d7808 */ /* 0x000fe40004000000 */
[----:B------:R-:W-:-:S04]  /*0210*/  @!P1 FSEL R10, R10, R9, P2 ;  /* 0x000000090a0a9208 */ /* 0x000fc80001000000 */
[C---:B------:R-:W-:Y:S02]  /*0220*/  FSETP.GT.AND P1, PT, R10.reuse, R13, PT ;  /* 0x0000000d0a00720b */ /* 0x040fe40003f24000 */
[----:B------:R-:W-:Y:S02]  /*0230*/  SEL R7, R7, RZ, !P0 ;  /* 0x000000ff07077207 */ /* 0x000fe40004000000 */
[----:B------:R-:W-:-:S03]  /*0240*/  FSETP.NAN.AND P2, PT, R10, R10, PT ;  /* 0x0000000a0a00720b */ /* 0x000fc60003f48000 */
[----:B------:R-:W-:-:S05]  /*0250*/  FMUL R0, R7, R11 ;  /* 0x0000000b07007220 */ /* 0x000fca0000400000 */
[----:B------:R-:W-:Y:S02]  /*0260*/  FSEL R9, R0, -INF , !P0 ;  /* 0xff80000000097808 */ /* 0x000fe40004000000 */
[----:B------:R-:W-:-:S04]  /*0270*/  @!P1 FSEL R10, R10, R13, P2 ;  /* 0x0000000d0a0a9208 */ /* 0x000fc80001000000 */
[C---:B------:R-:W-:Y:S02]  /*0280*/  FSETP.GT.AND P1, PT, R10.reuse, R9, PT ;  /* 0x000000090a00720b */ /* 0x040fe40003f24000 */
[----:B------:R-:W-:-:S11]  /*0290*/  FSETP.NAN.AND P2, PT, R10, R10, PT ;  /* 0x0000000a0a00720b */ /* 0x000fd60003f48000 */
[----:B------:R-:W-:-:S05]  /*02a0*/  @!P1 FSEL R10, R10, R9, P2 ;  /* 0x000000090a0a9208 */ /* 0x000fca0001000000 */
[----:B------:R-:W1:Y:S01]  /*02b0*/  SHFL.BFLY PT, R9, R10, 0x2, 0x1f ;  /* 0x0c401f000a097f89 */ /* 0x000e6200000e0000 */
[C---:B------:R-:W-:Y:S02]  /*02c0*/  FSETP.NAN.AND P2, PT, R10.reuse, R10, PT ;  /* 0x0000000a0a00720b */ /* 0x040fe40003f48000 */
[----:B-1----:R-:W-:-:S13]  /*02d0*/  FSETP.GT.AND P1, PT, R10, R9, PT ;  /* 0x000000090a00720b */ /* 0x002fda0003f24000 */
[----:B------:R-:W-:-:S05]  /*02e0*/  @!P1 FSEL R10, R10, R9, P2 ;  /* 0x000000090a0a9208 */ /* 0x000fca0001000000 */
[----:B------:R-:W1:Y:S01]  /*02f0*/  SHFL.BFLY PT, R9, R10, 0x1, 0x1f ;  /* 0x0c201f000a097f89 */ /* 0x000e6200000e0000 */
[----:B------:R-:W-:-:S05]  /*0300*/  FMUL R8, R8, R11 ;  /* 0x0000000b08087220 */ /* 0x000fca0000400000 */
[C---:B------:R-:W-:Y:S02]  /*0310*/  FSETP.GT.AND P4, PT, |R8|.reuse, 8.50705917302346158658e+37, PT ;  /* 0x7e8000000800780b */ /* 0x040fe40003f84200 */
[----:B------:R-:W-:Y:S02]  /*0320*/  FSETP.GEU.AND P1, PT, |R8|, 1.175494350822287508e-38, PT ;  /* 0x008000000800780b */ /* 0x000fe40003f2e200 */
[----:B------:R-:W-:-:S09]  /*0330*/  FSETP.NAN.AND P3, PT, R10, R10, PT ;  /* 0x0000000a0a00720b */ /* 0x000fd20003f68000 */
[----:B------:R-:W-:Y:S01]  /*0340*/  @P4 FMUL R8, R8, 0.25 ;  /* 0x3e80000008084820 */ /* 0x000fe20000400000 */
[----:B-1----:R-:W-:-:S03]  /*0350*/  FSETP.GT.AND P2, PT, R10, R9, PT ;  /* 0x000000090a00720b */ /* 0x002fc60003f44000 */
[----:B------:R-:W-:-:S06]  /*0360*/  @!P1 FMUL R8, R8, 16777216 ;  /* 0x4b80000008089820 */ /* 0x000fcc0000400000 */
[----:B------:R-:W1:Y:S04]  /*0370*/  MUFU.RCP R8, R8 ;  /* 0x0000000800087308 */ /* 0x000e680000001000 */
[----:B------:R-:W-:-:S05]  /*0380*/  @!P2 FSEL R10, R10, R9, P3 ;  /* 0x000000090a0aa208 */ /* 0x000fca0001800000 */
[-CC-:B------:R-:W-:Y:S01]  /*0390*/  FFMA R4, R4, R11.reuse, -R10.reuse ;  /* 0x0000000b04047223 */ /* 0x180fe2000000080a */
[-CC-:B------:R-:W-:Y:S01]  /*03a0*/  FFMA R5, R5, R11.reuse, -R10.reuse ;  /* 0x0000000b05057223 */ /* 0x180fe2000000080a */
[-CC-:B------:R-:W-:Y:S02]  /*03b0*/  FFMA R6, R6, R11.reuse, -R10.reuse ;  /* 0x0000000b06067223 */ /* 0x180fe4000000080a */
[----:B------:R-:W-:Y:S01]  /*03c0*/  @P4 FMUL R4, R4, 0.25 ;  /* 0x3e80000004044820 */ /* 0x000fe20000400000 */
[----:B------:R-:W-:Y:S01]  /*03d0*/  @P4 FMUL R5, R5, 0.25 ;  /* 0x3e80000005054820 */ /* 0x000fe20000400000 */
[----:B------:R-:W-:Y:S01]  /*03e0*/  FFMA R7, R7, R11, -R10 ;  /* 0x0000000b07077223 */ /* 0x000fe2000000080a */
[----:B------:R-:W-:Y:S01]  /*03f0*/  @P4 FMUL R6, R6, 0.25 ;  /* 0x3e80000006064820 */ /* 0x000fe20000400000 */
[----:B------:R-:W-:Y:S01]  /*0400*/  @!P1 FMUL R4, R4, 16777216 ;  /* 0x4b80000004049820 */ /* 0x000fe20000400000 */
[----:B------:R-:W-:Y:S01]  /*0410*/  @!P1 FMUL R5, R5, 16777216 ;  /* 0x4b80000005059820 */ /* 0x000fe20000400000 */
[----:B------:R-:W-:Y:S01]  /*0420*/  @P4 FMUL R7, R7, 0.25 ;  /* 0x3e80000007074820 */ /* 0x000fe20000400000 */
[----:B------:R-:W-:Y:S01]  /*0430*/  @!P1 FMUL R6, R6, 16777216 ;  /* 0x4b80000006069820 */ /* 0x000fe20000400000 */
[C---:B-1----:R-:W-:Y:S01]  /*0440*/  FMUL R4, R8.reuse, R4 ;  /* 0x0000000408047220 */ /* 0x042fe20000400000 */
[C---:B------:R-:W-:Y:S01]  /*0450*/  FMUL R5, R8.reuse, R5 ;  /* 0x0000000508057220 */ /* 0x040fe20000400000 */
[----:B------:R-:W-:Y:S01]  /*0460*/  @!P1 FMUL R7, R7, 16777216 ;  /* 0x4b80000007079820 */ /* 0x000fe20000400000 */
[----:B------:R-:W-:Y:S01]  /*0470*/  FMUL R6, R8, R6 ;  /* 0x0000000608067220 */ /* 0x000fe20000400000 */
[----:B------:R-:W-:Y:S01]  /*0480*/  FMUL R4, R4, 1.4426950216293334961 ;  /* 0x3fb8aa3b04047820 */ /* 0x000fe20000400000 */
[----:B------:R-:W-:Y:S01]  /*0490*/  FMUL R5, R5, 1.4426950216293334961 ;  /* 0x3fb8aa3b05057820 */ /* 0x000fe20000400000 */
[----:B------:R-:W-:Y:S01]  /*04a0*/  FMUL R7, R8, R7 ;  /* 0x0000000708077220 */ /* 0x000fe20000400000 */
[----:B------:R-:W-:-:S02]  /*04b0*/  FMUL R6, R6, 1.4426950216293334961 ;  /* 0x3fb8aa3b06067820 */ /* 0x000fc40000400000 */
[----:B------:R-:W-:Y:S02]  /*04c0*/  FSETP.GEU.AND P2, PT, R4, -126, PT ;  /* 0xc2fc00000400780b */ /* 0x000fe40003f4e000 */
[----:B------:R-:W-:Y:S01]  /*04d0*/  FSETP.GEU.AND P1, PT, R5, -126, PT ;  /* 0xc2fc00000500780b */ /* 0x000fe20003f2e000 */
[----:B------:R-:W-:Y:S01]  /*04e0*/  FMUL R9, R7, 1.4426950216293334961 ;  /* 0x3fb8aa3b07097820 */ /* 0x000fe20000400000 */
[----:B------:R-:W-:-:S04]  /*04f0*/  FSETP.GEU.AND P3, PT, R6, -126, PT ;  /* 0xc2fc00000600780b */ /* 0x000fc80003f6e000 */
[----:B------:R-:W-:-:S05]  /*0500*/  FSETP.GEU.AND P4, PT, R9, -126, PT ;  /* 0xc2fc00000900780b */ /* 0x000fca0003f8e000 */
[----:B------:R-:W-:Y:S02]  /*0510*/  @!P2 FMUL R4, R4, 0.5 ;  /* 0x3f0000000404a820 */ /* 0x000fe40000400000 */
[----:B------:R-:W-:Y:S02]  /*0520*/  @!P1 FMUL R5, R5, 0.5 ;  /* 0x3f00000005059820 */ /* 0x000fe40000400000 */
[----:B------:R-:W1:Y:S01]  /*0530*/  MUFU.EX2 R0, R4 ;  /* 0x0000000400007308 */ /* 0x000e620000000800 */
[----:B------:R-:W-:-:S03]  /*0540*/  @!P3 FMUL R6, R6, 0.5 ;  /* 0x3f0000000606b820 */ /* 0x000fc60000400000 */
[----:B------:R-:W-:-:S04]  /*0550*/  @!P4 FMUL R9, R9, 0.5 ;  /* 0x3f0000000909c820 */ /* 0x000fc80000400000 */
[----:B------:R-:W2:Y:S08]  /*0560*/  MUFU.EX2 R7, R5 ;  /* 0x0000000500077308 */ /* 0x000eb00000000800 */
[----:B------:R-:W3:Y:S01]  /*0570*/  MUFU.EX2 R8, R6 ;  /* 0x0000000600087308 */ /* 0x000ee20000000800 */
[----:B-1----:R-:W-:-:S07]  /*0580*/  @!P2 FMUL R0, R0, R0 ;  /* 0x000000000000a220 */ /* 0x002fce0000400000 */
[----:B------:R-:W1:Y:S01]  /*0590*/  MUFU.EX2 R10, R9 ;  /* 0x00000009000a7308 */ /* 0x000e620000000800 */
[----:B--2---:R-:W-:-:S04]  /*05a0*/  @!P1 FMUL R7, R7, R7 ;  /* 0x0000000707079220 */ /* 0x004fc80000400000 */
[----:B------:R-:W-:Y:S01]  /*05b0*/  FADD R11, R0, R7 ;  /* 0x00000007000b7221 */ /* 0x000fe20000000000 */
[----:B---3--:R-:W-:-:S04]  /*05c0*/  @!P3 FMUL R8, R8, R8 ;  /* 0x000000080808b220 */ /* 0x008fc80000400000 */
[----:B------:R-:W-:Y:S01]  /*05d0*/  FADD R11, R8, R11 ;  /* 0x0000000b080b7221 */ /* 0x000fe20000000000 */
[----:B-1----:R-:W-:-:S04]  /*05e0*/  @!P4 FMUL R10, R10, R10 ;  /* 0x0000000a0a0ac220 */ /* 0x002fc80000400000 */
[----:B------:R-:W-:-:S05]  /*05f0*/  FADD R11, R10, R11 ;  /* 0x0000000b0a0b7221 */ /* 0x000fca0000000000 */
[----:B------:R-:W-:-:S05]  /*0600*/  FSEL R11, R11, RZ, !P0 ;  /* 0x000000ff0b0b7208 */ /* 0x000fca0004000000 */
[----:B------:R-:W1:Y:S02]  /*0610*/  SHFL.BFLY PT, R4, R11, 0x2, 0x1f ;  /* 0x0c401f000b047f89 */ /* 0x000e6400000e0000 */
[----:B-1----:R-:W-:-:S05]  /*0620*/  FADD R4, R11, R4 ;  /* 0x000000040b047221 */ /* 0x002fca0000000000 */
[----:B------:R-:W1:Y:S02]  /*0630*/  SHFL.BFLY PT, R5, R4, 0x1, 0x1f ;  /* 0x0c201f0004057f89 */ /* 0x000e6400000e0000 */
[----:B-1----:R-:W-:-:S05]  /*0640*/  FADD R5, R4, R5 ;  /* 0x0000000504057221 */ /* 0x002fca0000000000 */
[C---:B------:R-:W-:Y:S02]  /*0650*/  FSETP.GT.AND P1, PT, |R5|.reuse, 8.50705917302346158658e+37, PT ;  /* 0x7e8000000500780b */ /* 0x040fe40003f24200 */
[----:B------:R-:W-:-:S11]  /*0660*/  FSETP.GEU.AND P2, PT, |R5|, 1.175494350822287508e-38, PT ;  /* 0x008000000500780b */ /* 0x000fd60003f4e200 */
[----:B------:R-:W-:-:S04]  /*0670*/  @P1 FMUL R5, R5, 0.25 ;  /* 0x3e80000005051820 */ /* 0x000fc80000400000 */
[----:B------:R-:W-:-:S06]  /*0680*/  @!P2 FMUL R5, R5, 16777216 ;  /* 0x4b8000000505a820 */ /* 0x000fcc0000400000 */
[----:B------:R-:W1:Y:S01]  /*0690*/  MUFU.RCP R5, R5 ;  /* 0x0000000500057308 */ /* 0x000e620000001000 */
[----:B------:R-:W-:Y:S01]  /*06a0*/  @P1 FMUL R0, R0, 0.25 ;  /* 0x3e80000000001820 */ /* 0x000fe20000400000 */
[----:B------:R-:W-:Y:S01]  /*06b0*/  @P1 FMUL R7, R7, 0.25 ;  /* 0x3e80000007071820 */ /* 0x000fe20000400000 */
[----:B------:R-:W-:Y:S01]  /*06c0*/  @P1 FMUL R8, R8, 0.25 ;  /* 0x3e80000008081820 */ /* 0x000fe20000400000 */
[----:B------:R-:W-:Y:S01]  /*06d0*/  @P1 FMUL R10, R10, 0.25 ;  /* 0x3e8000000a0a1820 */ /* 0x000fe20000400000 */
[----:B------:R-:W-:Y:S01]  /*06e0*/  @!P2 FMUL R0, R0, 16777216 ;  /* 0x4b8000000000a820 */ /* 0x000fe20000400000 */
[----:B------:R-:W-:Y:S01]  /*06f0*/  @!P2 FMUL R7, R7, 16777216 ;  /* 0x4b8000000707a820 */ /* 0x000fe20000400000 */
[----:B------:R-:W-:Y:S01]  /*0700*/  @!P2 FMUL R8, R8, 16777216 ;  /* 0x4b8000000808a820 */ /* 0x000fe20000400000 */
[----:B------:R-:W-:Y:S01]  /*0710*/  @!P2 FMUL R10, R10, 16777216 ;  /* 0x4b8000000a0aa820 */ /* 0x000fe20000400000 */
[C---:B-1----:R-:W-:Y:S01]  /*0720*/  FMUL R12, R5.reuse, R0 ;  /* 0x00000000050c7220 */ /* 0x042fe20000400000 */
[C---:B------:R-:W-:Y:S01]  /*0730*/  FMUL R13, R5.reuse, R7 ;  /* 0x00000007050d7220 */ /* 0x040fe20000400000 */
[C---:B------:R-:W-:Y:S01]  /*0740*/  FMUL R14, R5.reuse, R8 ;  /* 0x00000008050e7220 */ /* 0x040fe20000400000 */
[----:B------:R-:W-:Y:S01]  /*0750*/  FMUL R15, R5, R10 ;  /* 0x0000000a050f7220 */ /* 0x000fe20000400000 */
[----:B------:R-:W-:Y:S06]  /*0760*/  @P0 EXIT ;  /* 0x000000000000094d */ /* 0x000fec0003800000 */
[----:B------:R-:W-:Y:S01]  /*0770*/  STG.E.128 desc[UR4][R2.64], R12 ;  /* 0x0000000c02007986 */ /* 0x000fe2000c101d04 */
[----:B------:R-:W-:Y:S05]  /*0780*/  EXIT ;  /* 0x000000000000794d */ /* 0x000fea0003800000 */
.L_x_0:
[----:B------:R-:W-:-:S00]  /*0790*/  BRA `(.L_x_0) ;  /* 0xfffffffc00fc7947 */ /* 0x000fc0000383ffff */
[----:B------:R-:W-:-:S00]  /*07a0*/  NOP ;  /* 0x0000000000007918 */ /* 0x000fc00000000000 */
        /* <DEDUP_REMOVED lines=13> */
.L_x_1:


//--------------------- .nv.constant0.triton_per_fused__softmax_1 --------------------------
	.section	.nv.constant0.triton_per_fused__softmax_1,"a",@progbits
	.sectionflags	@""
	.align	4
.nv.constant0.triton_per_fused__softmax_1:
	.zero		552
